//
// Generated by NVIDIA NVVM Compiler
//
// Compiler Build ID: CL-36424714
// Cuda compilation tools, release 13.0, V13.0.88
// Based on NVVM 20.0.0
//

.version 9.0
.target sm_100
.address_size 64

	// .globl	_Z8CopyDataPfS_mii

.visible .entry _Z8CopyDataPfS_mii(
	.param .u64 .ptr .align 1 _Z8CopyDataPfS_mii_param_0,
	.param .u64 .ptr .align 1 _Z8CopyDataPfS_mii_param_1,
	.param .u64 _Z8CopyDataPfS_mii_param_2,
	.param .u32 _Z8CopyDataPfS_mii_param_3,
	.param .u32 _Z8CopyDataPfS_mii_param_4
)
{
	.reg .pred 	%p<10>;
	.reg .b32 	%r<34>;
	.reg .b64 	%rd<42>;

	ld.param.u64 	%rd14, [_Z8CopyDataPfS_mii_param_0];
	ld.param.u64 	%rd15, [_Z8CopyDataPfS_mii_param_1];
	ld.param.u64 	%rd13, [_Z8CopyDataPfS_mii_param_2];
	ld.param.u32 	%r17, [_Z8CopyDataPfS_mii_param_3];
	ld.param.u32 	%r18, [_Z8CopyDataPfS_mii_param_4];
	cvta.to.global.u64 	%rd1, %rd15;
	cvta.to.global.u64 	%rd2, %rd14;
	min.s32 	%r19, %r17, %r18;
	setp.lt.s32 	%p1, %r19, 1;
	@%p1 bra 	$L__BB0_14;
	and.b32  	%r1, %r18, 7;
	add.s32 	%r2, %r1, -1;
	and.b32  	%r3, %r18, 3;
	and.b32  	%r4, %r18, 2147483640;
	and.b32  	%r5, %r18, 1;
	neg.s32 	%r6, %r4;
	add.s64 	%rd3, %rd2, 16;
	add.s64 	%rd4, %rd1, 16;
	mov.b32 	%r29, 0;
$L__BB0_2:
	setp.lt.u32 	%p2, %r18, 8;
	cvt.u64.u32 	%rd16, %r29;
	mul.lo.s64 	%rd5, %rd13, %rd16;
	mul.lo.s32 	%r8, %r29, %r18;
	mov.b32 	%r32, 0;
	@%p2 bra 	$L__BB0_5;
	add.s64 	%rd41, %rd3, %rd5;
	mul.wide.u32 	%rd17, %r8, 4;
	add.s64 	%rd40, %rd4, %rd17;
	mov.u32 	%r30, %r6;
$L__BB0_4:
	.pragma "nounroll";
	mov.b32 	%r22, 1123418112;
	st.global.u32 	[%rd41+-16], %r22;
	st.global.u32 	[%rd40+-16], %r22;
	st.global.u32 	[%rd41+-12], %r22;
	st.global.u32 	[%rd40+-12], %r22;
	st.global.u32 	[%rd41+-8], %r22;
	st.global.u32 	[%rd40+-8], %r22;
	st.global.u32 	[%rd41+-4], %r22;
	st.global.u32 	[%rd40+-4], %r22;
	st.global.u32 	[%rd41], %r22;
	st.global.u32 	[%rd40], %r22;
	st.global.u32 	[%rd41+4], %r22;
	st.global.u32 	[%rd40+4], %r22;
	st.global.u32 	[%rd41+8], %r22;
	st.global.u32 	[%rd40+8], %r22;
	st.global.u32 	[%rd41+12], %r22;
	st.global.u32 	[%rd40+12], %r22;
	add.s32 	%r30, %r30, 8;
	add.s64 	%rd41, %rd41, 32;
	add.s64 	%rd40, %rd40, 32;
	setp.ne.s32 	%p3, %r30, 0;
	mov.u32 	%r32, %r4;
	@%p3 bra 	$L__BB0_4;
$L__BB0_5:
	setp.eq.s32 	%p4, %r1, 0;
	@%p4 bra 	$L__BB0_13;
	add.s64 	%rd12, %rd2, %rd5;
	setp.lt.u32 	%p5, %r2, 3;
	@%p5 bra 	$L__BB0_8;
	cvt.u64.u32 	%rd18, %r32;
	mul.wide.u32 	%rd19, %r32, 4;
	add.s64 	%rd20, %rd12, %rd19;
	mov.b32 	%r23, 1123418112;
	st.global.u32 	[%rd20], %r23;
	add.s32 	%r24, %r32, %r8;
	mul.wide.u32 	%rd21, %r24, 4;
	add.s64 	%rd22, %rd1, %rd21;
	st.global.u32 	[%rd22], %r23;
	st.global.u32 	[%rd20+4], %r23;
	cvt.u64.u32 	%rd23, %r8;
	add.s64 	%rd24, %rd18, %rd23;
	shl.b64 	%rd25, %rd24, 2;
	add.s64 	%rd26, %rd1, %rd25;
	st.global.u32 	[%rd26+4], %r23;
	st.global.u32 	[%rd20+8], %r23;
	st.global.u32 	[%rd26+8], %r23;
	st.global.u32 	[%rd20+12], %r23;
	st.global.u32 	[%rd26+12], %r23;
	add.s32 	%r32, %r32, 4;
$L__BB0_8:
	setp.eq.s32 	%p6, %r3, 0;
	@%p6 bra 	$L__BB0_13;
	setp.eq.s32 	%p7, %r3, 1;
	@%p7 bra 	$L__BB0_11;
	cvt.u64.u32 	%rd27, %r32;
	mul.wide.u32 	%rd28, %r32, 4;
	add.s64 	%rd29, %rd12, %rd28;
	mov.b32 	%r25, 1123418112;
	st.global.u32 	[%rd29], %r25;
	add.s32 	%r26, %r32, %r8;
	mul.wide.u32 	%rd30, %r26, 4;
	add.s64 	%rd31, %rd1, %rd30;
	st.global.u32 	[%rd31], %r25;
	st.global.u32 	[%rd29+4], %r25;
	cvt.u64.u32 	%rd32, %r8;
	add.s64 	%rd33, %rd27, %rd32;
	shl.b64 	%rd34, %rd33, 2;
	add.s64 	%rd35, %rd1, %rd34;
	st.global.u32 	[%rd35+4], %r25;
	add.s32 	%r32, %r32, 2;
$L__BB0_11:
	setp.eq.s32 	%p8, %r5, 0;
	@%p8 bra 	$L__BB0_13;
	mul.wide.u32 	%rd36, %r32, 4;
	add.s64 	%rd37, %rd12, %rd36;
	mov.b32 	%r27, 1123418112;
	st.global.u32 	[%rd37], %r27;
	add.s32 	%r28, %r32, %r8;
	mul.wide.u32 	%rd38, %r28, 4;
	add.s64 	%rd39, %rd1, %rd38;
	st.global.u32 	[%rd39], %r27;
$L__BB0_13:
	add.s32 	%r29, %r29, 1;
	setp.ne.s32 	%p9, %r29, %r17;
	@%p9 bra 	$L__BB0_2;
$L__BB0_14:
	ret;

}


// ===== COMPILED SASS (sm_100) =====

	.target	sm_100

	.elftype	@"ET_EXEC"


//--------------------- .note.nv.tkinfo           --------------------------
	.section	.note.nv.tkinfo,"",@"SHT_NOTE"
	.sectionflags	@"SHF_NOTE_NV_TKINFO"
	.tkinfo
        /*0018*/ 	.word	0x00000002
        /*0030*/ 	.string	""
        /*0030*/ 	.string	"ptxas"
        /*0030*/ 	.string	"Cuda compilation tools, release 13.0, V13.0.88"
        /*0030*/ 	.string	"Build cuda_13.0.r13.0/compiler.36424714_0"
        /*0030*/ 	.string	"-arch sm_100 -m 64 "



//--------------------- .note.nv.cuinfo           --------------------------
	.section	.note.nv.cuinfo,"",@"SHT_NOTE"
	.sectionflags	@"SHF_NOTE_NV_CUINFO"
        /*0018*/ 	.short	0x0002
        /*001a*/ 	.short	0x0064
        /*001c*/ 	.short	0x0082
	.zero		2


//--------------------- .nv.info                  --------------------------
	.section	.nv.info,"",@"SHT_CUDA_INFO"
	.align	4


	//----- nvinfo : EIATTR_REGCOUNT
	.align		4
        /*0000*/ 	.byte	0x04, 0x2f
        /*0002*/ 	.short	(.L_1 - .L_0)
	.align		4
.L_0:
        /*0004*/ 	.word	index@(_Z8CopyDataPfS_mii)
        /*0008*/ 	.word	0x00000014


	//----- nvinfo : EIATTR_FRAME_SIZE
	.align		4
.L_1:
        /*000c*/ 	.byte	0x04, 0x11
        /*000e*/ 	.short	(.L_3 - .L_2)
	.align		4
.L_2:
        /*0010*/ 	.word	index@(_Z8CopyDataPfS_mii)
        /*0014*/ 	.word	0x00000000


	//----- nvinfo : EIATTR_MIN_STACK_SIZE
	.align		4
.L_3:
        /*0018*/ 	.byte	0x04, 0x12
        /*001a*/ 	.short	(.L_5 - .L_4)
	.align		4
.L_4:
        /*001c*/ 	.word	index@(_Z8CopyDataPfS_mii)
        /*0020*/ 	.word	0x00000000
.L_5:


//--------------------- .nv.compat                --------------------------
	.section	.nv.compat,"",@"SHT_CUDA_COMPAT_INFO"
	.align	4
        /*0000*/ 	.byte	0x02, 0x09, 0x00, 0x00, 0x02, 0x02, 0x01, 0x00, 0x02, 0x05, 0x05, 0x00, 0x03, 0x07, 0x01, 0x01
        /*0010*/ 	.byte	0x02, 0x03, 0x00, 0x00, 0x02, 0x06, 0x01, 0x00, 0x04, 0x0b, 0x08, 0x00, 0x09, 0x00, 0x00, 0x00
        /*0020*/ 	.byte	0x00, 0x00, 0x00, 0x00


//--------------------- .nv.info._Z8CopyDataPfS_mii --------------------------
	.section	.nv.info._Z8CopyDataPfS_mii,"",@"SHT_CUDA_INFO"
	.sectionflags	@""
	.align	4


	//----- nvinfo : EIATTR_CUDA_API_VERSION
	.align		4
        /*0000*/ 	.byte	0x04, 0x37
        /*0002*/ 	.short	(.L_7 - .L_6)
.L_6:
        /*0004*/ 	.word	0x00000082


	//----- nvinfo : EIATTR_KPARAM_INFO
	.align		4
.L_7:
        /*0008*/ 	.byte	0x04, 0x17
        /*000a*/ 	.short	(.L_9 - .L_8)
.L_8:
        /*000c*/ 	.word	0x00000000
        /*0010*/ 	.short	0x0004
        /*0012*/ 	.short	0x001c
        /*0014*/ 	.byte	0x00, 0xf0, 0x11, 0x00


	//----- nvinfo : EIATTR_KPARAM_INFO
	.align		4
.L_9:
        /*0018*/ 	.byte	0x04, 0x17
        /*001a*/ 	.short	(.L_11 - .L_10)
.L_10:
        /*001c*/ 	.word	0x00000000
        /*0020*/ 	.short	0x0003
        /*0022*/ 	.short	0x0018
        /*0024*/ 	.byte	0x00, 0xf0, 0x11, 0x00


	//----- nvinfo : EIATTR_KPARAM_INFO
	.align		4
.L_11:
        /*0028*/ 	.byte	0x04, 0x17
        /*002a*/ 	.short	(.L_13 - .L_12)
.L_12:
        /*002c*/ 	.word	0x00000000
        /*0030*/ 	.short	0x0002
        /*0032*/ 	.short	0x0010
        /*0034*/ 	.byte	0x00, 0xf0, 0x21, 0x00


	//----- nvinfo : EIATTR_KPARAM_INFO
	.align		4
.L_13:
        /*0038*/ 	.byte	0x04, 0x17
        /*003a*/ 	.short	(.L_15 - .L_14)
.L_14:
        /*003c*/ 	.word	0x00000000
        /*0040*/ 	.short	0x0001
        /*0042*/ 	.short	0x0008
        /*0044*/ 	.byte	0x00, 0xf5, 0x21, 0x00


	//----- nvinfo : EIATTR_KPARAM_INFO
	.align		4
.L_15:
        /*0048*/ 	.byte	0x04, 0x17
        /*004a*/ 	.short	(.L_17 - .L_16)
.L_16:
        /*004c*/ 	.word	0x00000000
        /*0050*/ 	.short	0x0000
        /*0052*/ 	.short	0x0000
        /*0054*/ 	.byte	0x00, 0xf5, 0x21, 0x00


	//----- nvinfo : EIATTR_SPARSE_MMA_MASK
	.align		4
.L_17:
        /*0058*/ 	.byte	0x03, 0x50
        /*005a*/ 	.short	0x0000


	//----- nvinfo : EIATTR_MAXREG_COUNT
	.align		4
        /*005c*/ 	.byte	0x03, 0x1b
        /*005e*/ 	.short	0x00ff


	//----- nvinfo : EIATTR_MERCURY_ISA_VERSION
	.align		4
        /*0060*/ 	.byte	0x03, 0x5f
        /*0062*/ 	.short	0x0101


	//----- nvinfo : EIATTR_VRC_CTA_INIT_COUNT
	.align		4
        /*0064*/ 	.byte	0x02, 0x4a
	.zero		1
	.zero		1


	//----- nvinfo : EIATTR_EXIT_INSTR_OFFSETS
	.align		4
        /*0068*/ 	.byte	0x04, 0x1c
        /*006a*/ 	.short	(.L_19 - .L_18)


	//   ....[0]....
.L_18:
        /*006c*/ 	.word	0x00000040


	//   ....[1]....
        /*0070*/ 	.word	0x000007e0


	//----- nvinfo : EIATTR_CBANK_PARAM_SIZE
	.align		4
.L_19:
        /*0074*/ 	.byte	0x03, 0x19
        /*0076*/ 	.short	0x0020


	//----- nvinfo : EIATTR_PARAM_CBANK
	.align		4
        /*0078*/ 	.byte	0x04, 0x0a
        /*007a*/ 	.short	(.L_21 - .L_20)
	.align		4
.L_20:
        /*007c*/ 	.word	index@(.nv.constant0._Z8CopyDataPfS_mii)
        /*0080*/ 	.short	0x0380
        /*0082*/ 	.short	0x0020


	//----- nvinfo : EIATTR_SW_WAR
	.align		4
.L_21:
        /*0084*/ 	.byte	0x04, 0x36
        /*0086*/ 	.short	(.L_23 - .L_22)
.L_22:
        /*0088*/ 	.word	0x00000008
.L_23:


//--------------------- .nv.callgraph             --------------------------
	.section	.nv.callgraph,"",@"SHT_CUDA_CALLGRAPH"
	.align	4
	.sectionentsize	8
	.align		4
        /*0000*/ 	.word	0x00000000
	.align		4
        /*0004*/ 	.word	0xffffffff
	.align		4
        /*0008*/ 	.word	0x00000000
	.align		4
        /*000c*/ 	.word	0xfffffffe
	.align		4
        /*0010*/ 	.word	0x00000000
	.align		4
        /*0014*/ 	.word	0xfffffffd
	.align		4
        /*0018*/ 	.word	0x00000000
	.align		4
        /*001c*/ 	.word	0xfffffffc


//--------------------- .text._Z8CopyDataPfS_mii  --------------------------
	.section	.text._Z8CopyDataPfS_mii,"ax",@progbits
	.align	128
        .global         _Z8CopyDataPfS_mii
        .type           _Z8CopyDataPfS_mii,@function
        .size           _Z8CopyDataPfS_mii,(.L_x_7 - _Z8CopyDataPfS_mii)
        .other          _Z8CopyDataPfS_mii,@"STO_CUDA_ENTRY STV_DEFAULT"
_Z8CopyDataPfS_mii:
.text._Z8CopyDataPfS_mii:
[----:B------:R-:W-:Y:S08]  /*0000*/  LDC R1, c[0x0][0x37c] ;  /* 0x0000df00ff017b82 */ /* 0x000ff00000000800 */
[----:B------:R-:W0:Y:S02]  /*0010*/  LDC.64 R2, c[0x0][0x398] ;  /* 0x0000e600ff027b82 */ /* 0x000e240000000a00 */
[----:B0-----:R-:W-:-:S04]  /*0020*/  VIMNMX R0, PT, PT, R2, R3, PT ;  /* 0x0000000302007248 */ /* 0x001fc80003fe0100 */
[----:B------:R-:W-:-:S13]  /*0030*/  ISETP.GE.AND P0, PT, R0, 0x1, PT ;  /* 0x000000010000780c */ /* 0x000fda0003f06270 */
[----:B------:R-:W-:Y:S05]  /*0040*/  @!P0 EXIT ;  /* 0x000000000000894d */ /* 0x000fea0003800000 */
[----:B------:R-:W0:Y:S01]  /*0050*/  LDCU.128 UR4, c[0x0][0x380] ;  /* 0x00007000ff0477ac */ /* 0x000e220008000c00 */
[C---:B------:R-:W-:Y:S02]  /*0060*/  LOP3.LUT R14, R3.reuse, 0x7, RZ, 0xc0, !PT ;  /* 0x00000007030e7812 */ /* 0x040fe400078ec0ff */
[----:B------:R-:W-:Y:S01]  /*0070*/  LOP3.LUT R2, R3, 0x3, RZ, 0xc0, !PT ;  /* 0x0000000303027812 */ /* 0x000fe200078ec0ff */
[----:B------:R-:W1:Y:S02]  /*0080*/  LDCU.64 UR18, c[0x0][0x358] ;  /* 0x00006b00ff1277ac */ /* 0x000e640008000a00 */
[----:B------:R-:W-:-:S05]  /*0090*/  VIADD R0, R14, 0xffffffff ;  /* 0xffffffff0e007836 */ /* 0x000fca0000000000 */
[----:B------:R-:W-:Y:S02]  /*00a0*/  ISETP.GE.U32.AND P0, PT, R0, 0x3, PT ;  /* 0x000000030000780c */ /* 0x000fe40003f06070 */
[----:B------:R-:W-:Y:S01]  /*00b0*/  LOP3.LUT R0, R3, 0x7ffffff8, RZ, 0xc0, !PT ;  /* 0x7ffffff803007812 */ /* 0x000fe200078ec0ff */
[----:B0-----:R-:W-:-:S04]  /*00c0*/  UIADD3 UR10, UP0, UPT, UR4, 0x10, URZ ;  /* 0x00000010040a7890 */ /* 0x001fc8000ff1e0ff */
[----:B------:R-:W-:Y:S01]  /*00d0*/  IMAD.MOV R3, RZ, RZ, -R0 ;  /* 0x000000ffff037224 */ /* 0x000fe200078e0a00 */
[----:B------:R-:W-:Y:S02]  /*00e0*/  UIADD3 UR8, UP1, UPT, UR6, 0x10, URZ ;  /* 0x0000001006087890 */ /* 0x000fe4000ff3e0ff */
[----:B------:R-:W-:Y:S02]  /*00f0*/  UIADD3.X UR11, UPT, UPT, URZ, UR5, URZ, UP0, !UPT ;  /* 0x00000005ff0b7290 */ /* 0x000fe400087fe4ff */
[----:B------:R-:W-:Y:S01]  /*0100*/  UIADD3.X UR9, UPT, UPT, URZ, UR7, URZ, UP1, !UPT ;  /* 0x00000007ff097290 */ /* 0x000fe20008ffe4ff */
[----:B-1----:R-:W-:-:S11]  /*0110*/  UMOV UR4, URZ ;  /* 0x000000ff00047c82 */ /* 0x002fd60008000000 */
.L_x_5:
[----:B------:R-:W0:Y:S01]  /*0120*/  LDCU.64 UR20, c[0x0][0x398] ;  /* 0x00007300ff1477ac */ /* 0x000e220008000a00 */
[----:B-1----:R-:W-:Y:S01]  /*0130*/  HFMA2 R7, -RZ, RZ, 0, 0 ;  /* 0x00000000ff077431 */ /* 0x002fe200000001ff */
[----:B------:R-:W-:Y:S01]  /*0140*/  UMOV UR14, UR4 ;  /* 0x00000004000e7c82 */ /* 0x000fe20008000000 */
[----:B0-----:R-:W-:Y:S02]  /*0150*/  UISETP.GE.U32.AND UP1, UPT, UR21, 0x8, UPT ;  /* 0x000000081500788c */ /* 0x001fe4000bf26070 */
[----:B------:R-:W-:Y:S02]  /*0160*/  UIMAD UR15, UR4, UR21, URZ ;  /* 0x00000015040f72a4 */ /* 0x000fe4000f8e02ff */
[----:B------:R-:W-:-:S04]  /*0170*/  UIADD3 UR4, UPT, UPT, UR4, 0x1, URZ ;  /* 0x0000000104047890 */ /* 0x000fc8000fffe0ff */
[----:B------:R-:W-:Y:S01]  /*0180*/  UISETP.NE.AND UP0, UPT, UR4, UR20, UPT ;  /* 0x000000140400728c */ /* 0x000fe2000bf05270 */
[----:B--23--:R-:W-:Y:S10]  /*0190*/  BRA.U !UP1, `(.L_x_0) ;  /* 0x0000000109b47547 */ /* 0x00cff4000b800000 */
[----:B------:R-:W0:Y:S01]  /*01a0*/  LDCU.64 UR12, c[0x0][0x390] ;  /* 0x00007200ff0c77ac */ /* 0x000e220008000a00 */
[----:B------:R-:W-:Y:S01]  /*01b0*/  UMOV UR6, UR10 ;  /* 0x0000000a00067c82 */ /* 0x000fe20008000000 */
[----:B------:R-:W-:Y:S01]  /*01c0*/  UMOV UR7, UR11 ;  /* 0x0000000b00077c82 */ /* 0x000fe20008000000 */
[----:B------:R-:W-:-:S06]  /*01d0*/  UIMAD.WIDE.U32 UR16, UR15, 0x4, UR8 ;  /* 0x000000040f1078a5 */ /* 0x000fcc000f8e0008 */
[----:B------:R-:W-:Y:S01]  /*01e0*/  MOV R6, UR16 ;  /* 0x0000001000067c02 */ /* 0x000fe20008000f00 */
[----:B------:R-:W-:Y:S01]  /*01f0*/  IMAD.U32 R8, RZ, RZ, UR16 ;  /* 0x00000010ff087e24 */ /* 0x000fe2000f8e00ff */
[----:B------:R-:W-:Y:S01]  /*0200*/  MOV R9, UR17 ;  /* 0x0000001100097c02 */ /* 0x000fe20008000f00 */
[----:B------:R-:W-:Y:S01]  /*0210*/  IMAD.U32 R7, RZ, RZ, UR17 ;  /* 0x00000011ff077e24 */ /* 0x000fe2000f8e00ff */
[----:B------:R-:W-:Y:S01]  /*0220*/  MOV R8, R3 ;  /* 0x0000000300087202 */ /* 0x000fe20000000f00 */
[----:B------:R-:W-:Y:S01]  /*0230*/  IMAD.MOV.U32 R10, RZ, RZ, R6 ;  /* 0x000000ffff0a7224 */ /* 0x000fe200078e0006 */
[----:B0-----:R-:W-:-:S04]  /*0240*/  UIMAD.WIDE.U32 UR6, UR14, UR12, UR6 ;  /* 0x0000000c0e0672a5 */ /* 0x001fc8000f8e0006 */
[----:B------:R-:W-:Y:S02]  /*0250*/  UIMAD UR5, UR14, UR13, UR7 ;  /* 0x0000000d0e0572a4 */ /* 0x000fe4000f8e0207 */
[----:B------:R-:W-:Y:S02]  /*0260*/  IMAD.U32 R4, RZ, RZ, UR6 ;  /* 0x00000006ff047e24 */ /* 0x000fe4000f8e00ff */
[----:B------:R-:W-:Y:S02]  /*0270*/  IMAD.U32 R5, RZ, RZ, UR7 ;  /* 0x00000007ff057e24 */ /* 0x000fe4000f8e00ff */
[----:B------:R-:W-:Y:S02]  /*0280*/  IMAD.MOV.U32 R11, RZ, RZ, R4 ;  /* 0x000000ffff0b7224 */ /* 0x000fe400078e0004 */
[----:B------:R-:W-:-:S07]  /*0290*/  IMAD.U32 R12, RZ, RZ, UR5 ;  /* 0x00000005ff0c7e24 */ /* 0x000fce000f8e00ff */
.L_x_1:
[----:B0-----:R-:W-:Y:S01]  /*02a0*/  IMAD.MOV.U32 R13, RZ, RZ, 0x42f60000 ;  /* 0x42f60000ff0d7424 */ /* 0x001fe200078e00ff */
[----:B------:R-:W-:Y:S01]  /*02b0*/  MOV R4, R11 ;  /* 0x0000000b00047202 */ /* 0x000fe20000000f00 */
[----:B------:R-:W-:Y:S01]  /*02c0*/  IMAD.MOV.U32 R5, RZ, RZ, R12 ;  /* 0x000000ffff057224 */ /* 0x000fe200078e000c */
[----:B------:R-:W-:Y:S01]  /*02d0*/  MOV R7, R9 ;  /* 0x0000000900077202 */ /* 0x000fe20000000f00 */
[----:B------:R-:W-:Y:S01]  /*02e0*/  IMAD.MOV.U32 R6, RZ, RZ, R10 ;  /* 0x000000ffff067224 */ /* 0x000fe200078e000a */
[----:B------:R-:W-:Y:S01]  /*02f0*/  IADD3 R11, P2, PT, R4, 0x20, RZ ;  /* 0x00000020040b7810 */ /* 0x000fe20007f5e0ff */
[----:B------:R-:W-:Y:S01]  /*0300*/  VIADD R8, R8, 0x8 ;  /* 0x0000000808087836 */ /* 0x000fe20000000000 */
[----:B------:R0:W-:Y:S02]  /*0310*/  STG.E desc[UR18][R4.64+-0x10], R13 ;  /* 0xfffff00d04007986 */ /* 0x0001e4000c101912 */
[----:B------:R-:W-:Y:S01]  /*0320*/  IADD3 R10, P3, PT, R6, 0x20, RZ ;  /* 0x00000020060a7810 */ /* 0x000fe20007f7e0ff */
[----:B------:R-:W-:Y:S01]  /*0330*/  IMAD.X R12, RZ, RZ, R5, P2 ;  /* 0x000000ffff0c7224 */ /* 0x000fe200010e0605 */
[----:B------:R0:W-:Y:S01]  /*0340*/  STG.E desc[UR18][R6.64+-0x10], R13 ;  /* 0xfffff00d06007986 */ /* 0x0001e2000c101912 */
[----:B------:R-:W-:-:S02]  /*0350*/  ISETP.NE.AND P1, PT, R8, RZ, PT ;  /* 0x000000ff0800720c */ /* 0x000fc40003f25270 */
[----:B------:R-:W-:Y:S01]  /*0360*/  IADD3.X R9, PT, PT, RZ, R7, RZ, P3, !PT ;  /* 0x00000007ff097210 */ /* 0x000fe20001ffe4ff */
[----:B------:R0:W-:Y:S04]  /*0370*/  STG.E desc[UR18][R4.64+-0xc], R13 ;  /* 0xfffff40d04007986 */ /* 0x0001e8000c101912 */
        /* <DEDUP_REMOVED lines=12> */
[----:B------:R0:W-:Y:S01]  /*0440*/  STG.E desc[UR18][R6.64+0xc], R13 ;  /* 0x00000c0d06007986 */ /* 0x0001e2000c101912 */
[----:B------:R-:W-:Y:S05]  /*0450*/  @P1 BRA `(.L_x_1) ;  /* 0xfffffffc00901947 */ /* 0x000fea000383ffff */
[----:B0-----:R-:W-:-:S07]  /*0460*/  IMAD.MOV.U32 R7, RZ, RZ, R0 ;  /* 0x000000ffff077224 */ /* 0x001fce00078e0000 */
.L_x_0:
[----:B------:R-:W-:-:S13]  /*0470*/  ISETP.NE.AND P1, PT, R14, RZ, PT ;  /* 0x000000ff0e00720c */ /* 0x000fda0003f25270 */
[----:B------:R-:W-:Y:S05]  /*0480*/  @!P1 BRA `(.L_x_2) ;  /* 0x0000000000d09947 */ /* 0x000fea0003800000 */
[----:B------:R-:W0:Y:S01]  /*0490*/  LDC.64 R4, c[0x0][0x380] ;  /* 0x0000e000ff047b82 */ /* 0x000e220000000a00 */
[----:B------:R-:W-:-:S07]  /*04a0*/  ISETP.NE.AND P1, PT, R2, RZ, PT ;  /* 0x000000ff0200720c */ /* 0x000fce0003f25270 */
[----:B------:R-:W0:Y:S02]  /*04b0*/  LDC.64 R8, c[0x0][0x390] ;  /* 0x0000e400ff087b82 */ /* 0x000e240000000a00 */
[----:B0-----:R-:W-:-:S04]  /*04c0*/  IMAD.WIDE.U32 R4, R8, UR14, R4 ;  /* 0x0000000e08047c25 */ /* 0x001fc8000f8e0004 */
[----:B------:R-:W-:Y:S01]  /*04d0*/  IMAD R5, R9, UR14, R5 ;  /* 0x0000000e09057c24 */ /* 0x000fe2000f8e0205 */
[----:B------:R-:W-:Y:S06]  /*04e0*/  @!P0 BRA `(.L_x_3) ;  /* 0x00000000004c8947 */ /* 0x000fec0003800000 */
[----:B------:R-:W0:Y:S01]  /*04f0*/  LDC.64 R8, c[0x0][0x388] ;  /* 0x0000e200ff087b82 */ /* 0x000e220000000a00 */
[C---:B------:R-:W-:Y:S01]  /*0500*/  IADD3 R6, P2, PT, R7.reuse, UR15, RZ ;  /* 0x0000000f07067c10 */ /* 0x040fe2000ff5e0ff */
[C---:B------:R-:W-:Y:S02]  /*0510*/  VIADD R15, R7.reuse, UR15 ;  /* 0x0000000f070f7c36 */ /* 0x040fe40008000000 */
[----:B------:R-:W-:Y:S02]  /*0520*/  HFMA2 R17, -RZ, RZ, 3.48046875, 0 ;  /* 0x42f60000ff117431 */ /* 0x000fe400000001ff */
[C---:B------:R-:W-:Y:S01]  /*0530*/  IMAD.WIDE.U32 R10, R7.reuse, 0x4, R4 ;  /* 0x00000004070a7825 */ /* 0x040fe200078e0004 */
[----:B------:R-:W-:Y:S01]  /*0540*/  IADD3 R7, PT, PT, R7, 0x4, RZ ;  /* 0x0000000407077810 */ /* 0x000fe20007ffe0ff */
[----:B------:R-:W1:Y:S02]  /*0550*/  LDC.64 R12, c[0x0][0x388] ;  /* 0x0000e200ff0c7b82 */ /* 0x000e640000000a00 */
[----:B------:R-:W-:Y:S01]  /*0560*/  IMAD.X R16, RZ, RZ, RZ, P2 ;  /* 0x000000ffff107224 */ /* 0x000fe200010e06ff */
[----:B------:R2:W-:Y:S01]  /*0570*/  STG.E desc[UR18][R10.64], R17 ;  /* 0x000000110a007986 */ /* 0x0005e2000c101912 */
[----:B0-----:R-:W-:-:S04]  /*0580*/  LEA R8, P2, R6, R8, 0x2 ;  /* 0x0000000806087211 */ /* 0x001fc800078410ff */
[----:B------:R-:W-:Y:S01]  /*0590*/  LEA.HI.X R9, R6, R9, R16, 0x2, P2 ;  /* 0x0000000906097211 */ /* 0x000fe200010f1410 */
[----:B-1----:R-:W-:-:S05]  /*05a0*/  IMAD.WIDE.U32 R12, R15, 0x4, R12 ;  /* 0x000000040f0c7825 */ /* 0x002fca00078e000c */
[----:B------:R2:W-:Y:S04]  /*05b0*/  STG.E desc[UR18][R12.64], R17 ;  /* 0x000000110c007986 */ /* 0x0005e8000c101912 */
[----:B------:R2:W-:Y:S04]  /*05c0*/  STG.E desc[UR18][R10.64+0x4], R17 ;  /* 0x000004110a007986 */ /* 0x0005e8000c101912 */
[----:B------:R2:W-:Y:S04]  /*05d0*/  STG.E desc[UR18][R8.64+0x4], R17 ;  /* 0x0000041108007986 */ /* 0x0005e8000c101912 */
[----:B------:R2:W-:Y:S04]  /*05e0*/  STG.E desc[UR18][R10.64+0x8], R17 ;  /* 0x000008110a007986 */ /* 0x0005e8000c101912 */
[----:B------:R2:W-:Y:S04]  /*05f0*/  STG.E desc[UR18][R8.64+0x8], R17 ;  /* 0x0000081108007986 */ /* 0x0005e8000c101912 */
[----:B------:R2:W-:Y:S04]  /*0600*/  STG.E desc[UR18][R10.64+0xc], R17 ;  /* 0x00000c110a007986 */ /* 0x0005e8000c101912 */
[----:B------:R2:W-:Y:S02]  /*0610*/  STG.E desc[UR18][R8.64+0xc], R17 ;  /* 0x00000c1108007986 */ /* 0x0005e4000c101912 */
.L_x_3:
[----:B------:R-:W-:Y:S05]  /*0620*/  @!P1 BRA `(.L_x_2) ;  /* 0x0000000000689947 */ /* 0x000fea0003800000 */
[----:B------:R-:W-:Y:S01]  /*0630*/  ISETP.NE.AND P1, PT, R2, 0x1, PT ;  /* 0x000000010200780c */ /* 0x000fe20003f25270 */
[----:B------:R-:W-:-:S12]  /*0640*/  ULOP3.LUT UP1, URZ, UR21, 0x1, URZ, 0xc0, !UPT ;  /* 0x0000000115ff7892 */ /* 0x000fd8000f82c0ff */
[----:B------:R-:W-:Y:S05]  /*0650*/  @!P1 BRA `(.L_x_4) ;  /* 0x00000000003c9947 */ /* 0x000fea0003800000 */
[----:B--2---:R-:W0:Y:S01]  /*0660*/  LDC.64 R8, c[0x0][0x388] ;  /* 0x0000e200ff087b82 */ /* 0x004e220000000a00 */
[C---:B------:R-:W-:Y:S01]  /*0670*/  IADD3 R6, P1, PT, R7.reuse, UR15, RZ ;  /* 0x0000000f07067c10 */ /* 0x040fe2000ff3e0ff */
[C---:B------:R-:W-:Y:S01]  /*0680*/  VIADD R17, R7.reuse, UR15 ;  /* 0x0000000f07117c36 */ /* 0x040fe20008000000 */
[----:B------:R-:W-:Y:S01]  /*0690*/  MOV R15, 0x42f60000 ;  /* 0x42f60000000f7802 */ /* 0x000fe20000000f00 */
[C---:B------:R-:W-:Y:S01]  /*06a0*/  IMAD.WIDE.U32 R10, R7.reuse, 0x4, R4 ;  /* 0x00000004070a7825 */ /* 0x040fe200078e0004 */
[----:B------:R-:W-:-:S03]  /*06b0*/  IADD3 R7, PT, PT, R7, 0x2, RZ ;  /* 0x0000000207077810 */ /* 0x000fc60007ffe0ff */
[----:B------:R-:W1:Y:S01]  /*06c0*/  LDC.64 R12, c[0x0][0x388] ;  /* 0x0000e200ff0c7b82 */ /* 0x000e620000000a00 */
[----:B------:R-:W-:Y:S01]  /*06d0*/  IMAD.X R16, RZ, RZ, RZ, P1 ;  /* 0x000000ffff107224 */ /* 0x000fe200008e06ff */
[----:B------:R3:W-:Y:S01]  /*06e0*/  STG.E desc[UR18][R10.64], R15 ;  /* 0x0000000f0a007986 */ /* 0x0007e2000c101912 */
[----:B0-----:R-:W-:-:S04]  /*06f0*/  LEA R8, P1, R6, R8, 0x2 ;  /* 0x0000000806087211 */ /* 0x001fc800078210ff */
[----:B------:R-:W-:Y:S01]  /*0700*/  LEA.HI.X R9, R6, R9, R16, 0x2, P1 ;  /* 0x0000000906097211 */ /* 0x000fe200008f1410 */
[----:B-1----:R-:W-:-:S05]  /*0710*/  IMAD.WIDE.U32 R12, R17, 0x4, R12 ;  /* 0x00000004110c7825 */ /* 0x002fca00078e000c */
[----:B------:R3:W-:Y:S04]  /*0720*/  STG.E desc[UR18][R12.64], R15 ;  /* 0x0000000f0c007986 */ /* 0x0007e8000c101912 */
[----:B------:R3:W-:Y:S04]  /*0730*/  STG.E desc[UR18][R10.64+0x4], R15 ;  /* 0x0000040f0a007986 */ /* 0x0007e8000c101912 */
[----:B------:R3:W-:Y:S02]  /*0740*/  STG.E desc[UR18][R8.64+0x4], R15 ;  /* 0x0000040f08007986 */ /* 0x0007e4000c101912 */
.L_x_4:
[----:B------:R-:W-:Y:S05]  /*0750*/  BRA.U !UP1, `(.L_x_2) ;  /* 0x00000001091c7547 */ /* 0x000fea000b800000 */
[----:B--23--:R-:W0:Y:S01]  /*0760*/  LDC.64 R8, c[0x0][0x388] ;  /* 0x0000e200ff087b82 */ /* 0x00ce220000000a00 */
[C---:B------:R-:W-:Y:S02]  /*0770*/  VIADD R11, R7.reuse, UR15 ;  /* 0x0000000f070b7c36 */ /* 0x040fe40008000000 */
[----:B------:R-:W-:Y:S02]  /*0780*/  HFMA2 R13, -RZ, RZ, 3.48046875, 0 ;  /* 0x42f60000ff0d7431 */ /* 0x000fe400000001ff */
[----:B------:R-:W-:-:S05]  /*0790*/  IMAD.WIDE.U32 R4, R7, 0x4, R4 ;  /* 0x0000000407047825 */ /* 0x000fca00078e0004 */
[----:B------:R1:W-:Y:S01]  /*07a0*/  STG.E desc[UR18][R4.64], R13 ;  /* 0x0000000d04007986 */ /* 0x0003e2000c101912 */
[----:B0-----:R-:W-:-:S05]  /*07b0*/  IMAD.WIDE.U32 R6, R11, 0x4, R8 ;  /* 0x000000040b067825 */ /* 0x001fca00078e0008 */
[----:B------:R1:W-:Y:S02]  /*07c0*/  STG.E desc[UR18][R6.64], R13 ;  /* 0x0000000d06007986 */ /* 0x0003e4000c101912 */
.L_x_2:
[----:B------:R-:W-:Y:S05]  /*07d0*/  BRA.U UP0, `(.L_x_5) ;  /* 0xfffffff900507547 */ /* 0x000fea000b83ffff */
[----:B------:R-:W-:Y:S05]  /*07e0*/  EXIT ;  /* 0x000000000000794d */ /* 0x000fea0003800000 */
.L_x_6:
[----:B------:R-:W-:-:S00]  /*07f0*/  BRA `(.L_x_6) ;  /* 0xfffffffc00fc7947 */ /* 0x000fc0000383ffff */
[----:B------:R-:W-:-:S00]  /*0800*/  NOP ;  /* 0x0000000000007918 */ /* 0x000fc00000000000 */
[----:B------:R-:W-:-:S00]  /*0810*/  NOP ;  /* 0x0000000000007918 */ /* 0x000fc00000000000 */
[----:B------:R-:W-:-:S00]  /*0820*/  NOP ;  /* 0x0000000000007918 */ /* 0x000fc00000000000 */
[----:B------:R-:W-:-:S00]  /*0830*/  NOP ;  /* 0x0000000000007918 */ /* 0x000fc00000000000 */
[----:B------:R-:W-:-:S00]  /*0840*/  NOP ;  /* 0x0000000000007918 */ /* 0x000fc00000000000 */
[----:B------:R-:W-:-:S00]  /*0850*/  NOP ;  /* 0x0000000000007918 */ /* 0x000fc00000000000 */
[----:B------:R-:W-:-:S00]  /*0860*/  NOP ;  /* 0x0000000000007918 */ /* 0x000fc00000000000 */
[----:B------:R-:W-:-:S00]  /*0870*/  NOP ;  /* 0x0000000000007918 */ /* 0x000fc00000000000 */
.L_x_7:


//--------------------- .nv.shared.reserved.0     --------------------------
	.section	.nv.shared.reserved.0,"aw",@nobits
	.weak		__nv_reservedSMEM_offset_0_alias
	.size		__nv_reservedSMEM_offset_0_alias, 0, 64
	.other		__nv_reservedSMEM_offset_0_alias,@"STO_CUDA_RESERVED_SHARED STV_DEFAULT"
__nv_reservedSMEM_offset_0_alias:
	.zero		0
	.zero		64


//--------------------- .nv.constant0._Z8CopyDataPfS_mii --------------------------
	.section	.nv.constant0._Z8CopyDataPfS_mii,"a",@progbits
	.sectionflags	@""
	.align	4
.nv.constant0._Z8CopyDataPfS_mii:
	.zero		928


//--------------------- SYMBOLS --------------------------

	.type		.nv.reservedSmem.offset0,@object
	.size		.nv.reservedSmem.offset0,0x4
